	.headerflags	@"EF_CUDA_TEXMODE_UNIFIED EF_CUDA_64BIT_ADDRESS EF_CUDA_ACCELERATORS EF_CUDA_SM90 EF_CUDA_VIRTUAL_SM(EF_CUDA_SM90)"
	.elftype	@"ET_EXEC"


//--------------------- .nv.info                  --------------------------
	.section	.nv.info,"",@"SHT_CUDA_INFO"
	.align	4


	//----- nvinfo : EIATTR_REGCOUNT
	.align		4
        /*0000*/ 	.byte	0x04, 0x2f
        /*0002*/ 	.short	(.L_3 - .L_2)
	.align		4
.L_2:
        /*0004*/ 	.word	index@(triton_poi_fused__native_batch_norm_legit_no_training_convolution_relu_9)
        /*0008*/ 	.word	0x00000016


	//----- nvinfo : EIATTR_MIN_STACK_SIZE
	.align		4
.L_3:
        /*000c*/ 	.byte	0x04, 0x12
        /*000e*/ 	.short	(.L_5 - .L_4)
	.align		4
.L_4:
        /*0010*/ 	.word	index@(triton_poi_fused__native_batch_norm_legit_no_training_convolution_relu_9)
        /*0014*/ 	.word	0x00000000


	//----- nvinfo : EIATTR_FRAME_SIZE
	.align		4
.L_5:
        /*0018*/ 	.byte	0x04, 0x11
        /*001a*/ 	.short	(.L_7 - .L_6)
	.align		4
.L_6:
        /*001c*/ 	.word	index@(triton_poi_fused__native_batch_norm_legit_no_training_convolution_relu_9)
        /*0020*/ 	.word	0x00000000


	//----- nvinfo : EIATTR_MIN_STACK_SIZE
	.align		4
.L_7:
        /*0024*/ 	.byte	0x04, 0x12
        /*0026*/ 	.short	(.L_9 - .L_8)
	.align		4
.L_8:
        /*0028*/ 	.word	index@(triton_poi_fused__native_batch_norm_legit_no_training_convolution_relu_9)
        /*002c*/ 	.word	0x00000000
.L_9:


//--------------------- .nv.info.triton_poi_fused__native_batch_norm_legit_no_training_convolution_relu_9 --------------------------
	.section	.nv.info.triton_poi_fused__native_batch_norm_legit_no_training_convolution_relu_9,"",@"SHT_CUDA_INFO"
	.sectionflags	@""
	.align	4


	//----- nvinfo : EIATTR_CUDA_API_VERSION
	.align		4
        /*0000*/ 	.byte	0x04, 0x37
        /*0002*/ 	.short	(.L_11 - .L_10)
.L_10:
        /*0004*/ 	.word	0x0000007c


	//----- nvinfo : EIATTR_KPARAM_INFO
	.align		4
.L_11:
        /*0008*/ 	.byte	0x04, 0x17
        /*000a*/ 	.short	(.L_13 - .L_12)
.L_12:
        /*000c*/ 	.word	0x00000000
        /*0010*/ 	.short	0x0007
        /*0012*/ 	.short	0x0038
        /*0014*/ 	.byte	0x00, 0xf0, 0x11, 0x00


	//----- nvinfo : EIATTR_KPARAM_INFO
	.align		4
.L_13:
        /*0018*/ 	.byte	0x04, 0x17
        /*001a*/ 	.short	(.L_15 - .L_14)
.L_14:
        /*001c*/ 	.word	0x00000000
        /*0020*/ 	.short	0x0006
        /*0022*/ 	.short	0x0030
        /*0024*/ 	.byte	0x00, 0xf4, 0x21, 0x00


	//----- nvinfo : EIATTR_KPARAM_INFO
	.align		4
.L_15:
        /*0028*/ 	.byte	0x04, 0x17
        /*002a*/ 	.short	(.L_17 - .L_16)
.L_16:
        /*002c*/ 	.word	0x00000000
        /*0030*/ 	.short	0x0005
        /*0032*/ 	.short	0x0028
        /*0034*/ 	.byte	0x00, 0xf4, 0x21, 0x00


	//----- nvinfo : EIATTR_KPARAM_INFO
	.align		4
.L_17:
        /*0038*/ 	.byte	0x04, 0x17
        /*003a*/ 	.short	(.L_19 - .L_18)
.L_18:
        /*003c*/ 	.word	0x00000000
        /*0040*/ 	.short	0x0004
        /*0042*/ 	.short	0x0020
        /*0044*/ 	.byte	0x00, 0xf4, 0x21, 0x00


	//----- nvinfo : EIATTR_KPARAM_INFO
	.align		4
.L_19:
        /*0048*/ 	.byte	0x04, 0x17
        /*004a*/ 	.short	(.L_21 - .L_20)
.L_20:
        /*004c*/ 	.word	0x00000000
        /*0050*/ 	.short	0x0003
        /*0052*/ 	.short	0x0018
        /*0054*/ 	.byte	0x00, 0xf4, 0x21, 0x00


	//----- nvinfo : EIATTR_KPARAM_INFO
	.align		4
.L_21:
        /*0058*/ 	.byte	0x04, 0x17
        /*005a*/ 	.short	(.L_23 - .L_22)
.L_22:
        /*005c*/ 	.word	0x00000000
        /*0060*/ 	.short	0x0002
        /*0062*/ 	.short	0x0010
        /*0064*/ 	.byte	0x00, 0xf4, 0x21, 0x00


	//----- nvinfo : EIATTR_KPARAM_INFO
	.align		4
.L_23:
        /*0068*/ 	.byte	0x04, 0x17
        /*006a*/ 	.short	(.L_25 - .L_24)
.L_24:
        /*006c*/ 	.word	0x00000000
        /*0070*/ 	.short	0x0001
        /*0072*/ 	.short	0x0008
        /*0074*/ 	.byte	0x00, 0xf4, 0x21, 0x00


	//----- nvinfo : EIATTR_KPARAM_INFO
	.align		4
.L_25:
        /*0078*/ 	.byte	0x04, 0x17
        /*007a*/ 	.short	(.L_27 - .L_26)
.L_26:
        /*007c*/ 	.word	0x00000000
        /*0080*/ 	.short	0x0000
        /*0082*/ 	.short	0x0000
        /*0084*/ 	.byte	0x00, 0xf4, 0x21, 0x00


	//----- nvinfo : EIATTR_SPARSE_MMA_MASK
	.align		4
.L_27:
        /*0088*/ 	.byte	0x03, 0x50
        /*008a*/ 	.short	0x0000


	//----- nvinfo : EIATTR_MAXREG_COUNT
	.align		4
        /*008c*/ 	.byte	0x03, 0x1b
        /*008e*/ 	.short	0x00ff


	//----- nvinfo : EIATTR_EXIT_INSTR_OFFSETS
	.align		4
        /*0090*/ 	.byte	0x04, 0x1c
        /*0092*/ 	.short	(.L_29 - .L_28)


	//   ....[0]....
.L_28:
        /*0094*/ 	.word	0x000003b0


	//----- nvinfo : EIATTR_REQNTID
	.align		4
.L_29:
        /*0098*/ 	.byte	0x04, 0x10
        /*009a*/ 	.short	(.L_31 - .L_30)
.L_30:
        /*009c*/ 	.word	0x00000100
        /*00a0*/ 	.word	0x00000001
        /*00a4*/ 	.word	0x00000001


	//----- nvinfo : EIATTR_CBANK_PARAM_SIZE
	.align		4
.L_31:
        /*00a8*/ 	.byte	0x03, 0x19
        /*00aa*/ 	.short	0x003c


	//----- nvinfo : EIATTR_PARAM_CBANK
	.align		4
        /*00ac*/ 	.byte	0x04, 0x0a
        /*00ae*/ 	.short	(.L_33 - .L_32)
	.align		4
.L_32:
        /*00b0*/ 	.word	index@(.nv.constant0.triton_poi_fused__native_batch_norm_legit_no_training_convolution_relu_9)
        /*00b4*/ 	.short	0x0210
        /*00b6*/ 	.short	0x003c


	//----- nvinfo : EIATTR_SW_WAR
	.align		4
.L_33:
        /*00b8*/ 	.byte	0x04, 0x36
        /*00ba*/ 	.short	(.L_35 - .L_34)
.L_34:
        /*00bc*/ 	.word	0x00000008
.L_35:


//--------------------- .nv.callgraph             --------------------------
	.section	.nv.callgraph,"",@"SHT_CUDA_CALLGRAPH"
	.align	4
	.sectionentsize	8
	.align		4
        /*0000*/ 	.word	0x00000000
	.align		4
        /*0004*/ 	.word	0xffffffff
	.align		4
        /*0008*/ 	.word	0x00000000
	.align		4
        /*000c*/ 	.word	0xfffffffe
	.align		4
        /*0010*/ 	.word	0x00000000
	.align		4
        /*0014*/ 	.word	0xfffffffd
	.align		4
        /*0018*/ 	.word	0x00000000
	.align		4
        /*001c*/ 	.word	0xfffffffc


//--------------------- .nv.constant4             --------------------------
	.section	.nv.constant4,"a",@progbits
	.align	8
	.align		8
.nv.constant4:
        /*0000*/ 	.dword	_$_str
	.align		8
        /*0008*/ 	.dword	_$_str_$_2


//--------------------- .text.triton_poi_fused__native_batch_norm_legit_no_training_convolution_relu_9 --------------------------
	.section	.text.triton_poi_fused__native_batch_norm_legit_no_training_convolution_relu_9,"ax",@progbits
	.align	128
        .global         triton_poi_fused__native_batch_norm_legit_no_training_convolution_relu_9
        .type           triton_poi_fused__native_batch_norm_legit_no_training_convolution_relu_9,@function
        .size           triton_poi_fused__native_batch_norm_legit_no_training_convolution_relu_9,(.L_x_1 - triton_poi_fused__native_batch_norm_legit_no_training_convolution_relu_9)
        .other          triton_poi_fused__native_batch_norm_legit_no_training_convolution_relu_9,@"STO_CUDA_ENTRY STV_DEFAULT"
triton_poi_fused__native_batch_norm_legit_no_training_convolution_relu_9:
.text.triton_poi_fused__native_batch_norm_legit_no_training_convolution_relu_9:
[----:B------:R-:W-:Y:S01]  /*0000*/  LDC R1, c[0x0][0x28] ;  /* 0x00000a00ff017b82 */ /* 0x000fe20000000800 */
[----:B------:R-:W1:Y:S07]  /*0010*/  S2R R0, SR_TID.X ;  /* 0x0000000000007919 */ /* 0x000e6e0000002100 */
[----:B------:R-:W2:Y:S01]  /*0020*/  LDC.64 R14, c[0x0][0x228] ;  /* 0x00008a00ff0e7b82 */ /* 0x000ea20000000a00 */
[----:B------:R-:W-:Y:S01]  /*0030*/  ULDC.64 UR4, c[0x0][0x208] ;  /* 0x0000820000047ab9 */ /* 0x000fe20000000a00 */
[----:B------:R-:W3:Y:S06]  /*0040*/  S2R R3, SR_CTAID.X ;  /* 0x0000000000037919 */ /* 0x000eec0000002500 */
[----:B------:R-:W4:Y:S08]  /*0050*/  LDC.64 R10, c[0x0][0x218] ;  /* 0x00008600ff0a7b82 */ /* 0x000f300000000a00 */
[----:B------:R-:W5:Y:S08]  /*0060*/  LDC.64 R12, c[0x0][0x220] ;  /* 0x00008800ff0c7b82 */ /* 0x000f700000000a00 */
[----:B------:R-:W2:Y:S01]  /*0070*/  LDC.64 R16, c[0x0][0x230] ;  /* 0x00008c00ff107b82 */ /* 0x000ea20000000a00 */
[----:B-1----:R-:W-:-:S07]  /*0080*/  SHF.L.U32 R0, R0, 0x1, RZ ;  /* 0x0000000100007819 */ /* 0x002fce00000006ff */
[----:B------:R-:W1:Y:S01]  /*0090*/  LDC.64 R4, c[0x0][0x238] ;  /* 0x00008e00ff047b82 */ /* 0x000e620000000a00 */
[----:B------:R-:W-:-:S04]  /*00a0*/  LOP3.LUT R0, R0, 0x1fe, RZ, 0xc0, !PT ;  /* 0x000001fe00007812 */ /* 0x000fc800078ec0ff */
[----:B---3--:R-:W-:-:S05]  /*00b0*/  LEA R0, R3, R0, 0x9 ;  /* 0x0000000003007211 */ /* 0x008fca00078e48ff */
[----:B------:R-:W-:-:S05]  /*00c0*/  IMAD.HI R2, R0, 0x60f25deb, RZ ;  /* 0x60f25deb00027827 */ /* 0x000fca00078e02ff */
[----:B------:R-:W-:-:S04]  /*00d0*/  SHF.R.U32.HI R3, RZ, 0x1f, R2 ;  /* 0x0000001fff037819 */ /* 0x000fc80000011602 */
[----:B------:R-:W-:-:S04]  /*00e0*/  LEA.HI.SX32 R3, R2, R3, 0x18 ;  /* 0x0000000302037211 */ /* 0x000fc800078fc2ff */
[----:B------:R-:W-:-:S04]  /*00f0*/  SHF.R.S32.HI R2, RZ, 0x1f, R3 ;  /* 0x0000001fff027819 */ /* 0x000fc80000011403 */
[----:B------:R-:W-:-:S04]  /*0100*/  LEA.HI R2, R2, R3, RZ, 0x9 ;  /* 0x0000000302027211 */ /* 0x000fc800078f48ff */
[----:B------:R-:W-:-:S04]  /*0110*/  LOP3.LUT R2, R2, 0xfffffe00, RZ, 0xc0, !PT ;  /* 0xfffffe0002027812 */ /* 0x000fc800078ec0ff */
[----:B------:R-:W-:Y:S02]  /*0120*/  IADD3 R19, R3, -R2, RZ ;  /* 0x8000000203137210 */ /* 0x000fe40007ffe0ff */
[----:B------:R-:W3:Y:S03]  /*0130*/  LDC.64 R2, c[0x0][0x210] ;  /* 0x00008400ff027b82 */ /* 0x000ee60000000a00 */
[----:B--2---:R-:W-:-:S05]  /*0140*/  IMAD.WIDE R14, R19, 0x4, R14 ;  /* 0x00000004130e7825 */ /* 0x004fca00078e020e */
[----:B------:R2:W2:Y:S01]  /*0150*/  LDG.E.EL R18, desc[UR4][R14.64] ;  /* 0x000000040e127981 */ /* 0x0004a2000c2e1900 */
[----:B----4-:R-:W-:-:S04]  /*0160*/  IMAD.WIDE R10, R19, 0x4, R10 ;  /* 0x00000004130a7825 */ /* 0x010fc800078e020a */
[----:B-----5:R-:W-:Y:S01]  /*0170*/  IMAD.WIDE R12, R19, 0x4, R12 ;  /* 0x00000004130c7825 */ /* 0x020fe200078e020c */
[----:B------:R4:W5:Y:S04]  /*0180*/  LDG.E.EL R8, desc[UR4][R10.64] ;  /* 0x000000040a087981 */ /* 0x000968000c2e1900 */
[----:B------:R-:W5:Y:S01]  /*0190*/  LDG.E.EL R9, desc[UR4][R12.64] ;  /* 0x000000040c097981 */ /* 0x000f62000c2e1900 */
[----:B---3--:R-:W-:-:S05]  /*01a0*/  IMAD.WIDE R2, R0, 0x4, R2 ;  /* 0x0000000400027825 */ /* 0x008fca00078e0202 */
[----:B------:R-:W5:Y:S01]  /*01b0*/  LDG.E.64 R6, desc[UR4][R2.64] ;  /* 0x0000000402067981 */ /* 0x000f62000c1e1b00 */
[----:B0-2---:R-:W-:-:S04]  /*01c0*/  IMAD.WIDE R14, R19, 0x4, R16 ;  /* 0x00000004130e7825 */ /* 0x005fc800078e0210 */
[----:B-1----:R-:W-:Y:S02]  /*01d0*/  IMAD.WIDE R16, R19, 0x4, R4 ;  /* 0x0000000413107825 */ /* 0x002fe400078e0204 */
[----:B------:R-:W2:Y:S01]  /*01e0*/  LDG.E.EL R14, desc[UR4][R14.64] ;  /* 0x000000040e0e7981 */ /* 0x000ea2000c2e1900 */
[----:B----4-:R-:W-:Y:S01]  /*01f0*/  HFMA2.MMA R10, -RZ, RZ, 1.625, 0 ;  /* 0x3e800000ff0a7435 */ /* 0x010fe200000001ff */
[----:B------:R-:W0:Y:S02]  /*0200*/  LDC.64 R4, c[0x0][0x240] ;  /* 0x00009000ff047b82 */ /* 0x000e240000000a00 */
[----:B------:R-:W2:Y:S01]  /*0210*/  LDG.E.EL R17, desc[UR4][R16.64] ;  /* 0x0000000410117981 */ /* 0x000ea2000c2e1900 */
[----:B0-----:R-:W-:-:S04]  /*0220*/  IMAD.WIDE R4, R0, 0x4, R4 ;  /* 0x0000000400047825 */ /* 0x001fc800078e0204 */
[----:B------:R-:W-:-:S04]  /*0230*/  FADD R18, R18, 9.9999997473787516356e-06 ;  /* 0x3727c5ac12127421 */ /* 0x000fc80000000000 */
[----:B------:R-:W0:Y:S02]  /*0240*/  MUFU.SQRT R19, R18 ;  /* 0x0000001200137308 */ /* 0x000e240000002000 */
[C---:B0-----:R-:W-:Y:S02]  /*0250*/  FSETP.GT.AND P0, PT, R19.reuse, 8.50705917302346158658e+37, PT ;  /* 0x7e8000001300780b */ /* 0x041fe40003f04000 */
[----:B------:R-:W-:-:S11]  /*0260*/  FSETP.GEU.AND P1, PT, R19, 1.175494350822287508e-38, PT ;  /* 0x008000001300780b */ /* 0x000fd60003f2e000 */
[----:B------:R-:W-:-:S04]  /*0270*/  @P0 FMUL R19, R19, 0.25 ;  /* 0x3e80000013130820 */ /* 0x000fc80000400000 */
[----:B------:R-:W-:-:S06]  /*0280*/  @!P1 FMUL R19, R19, 16777216 ;  /* 0x4b80000013139820 */ /* 0x000fcc0000400000 */
[----:B------:R-:W0:Y:S01]  /*0290*/  MUFU.RCP R19, R19 ;  /* 0x0000001300137308 */ /* 0x000e220000001000 */
[----:B------:R-:W-:Y:S01]  /*02a0*/  FSEL R10, R10, 1, P0 ;  /* 0x3f8000000a0a7808 */ /* 0x000fe20000000000 */
[--C-:B-----5:R-:W-:Y:S01]  /*02b0*/  FADD R6, R6, R8.reuse ;  /* 0x0000000806067221 */ /* 0x120fe20000000000 */
[----:B------:R-:W-:-:S03]  /*02c0*/  FADD R7, R7, R8 ;  /* 0x0000000807077221 */ /* 0x000fc60000000000 */
[----:B------:R-:W-:Y:S01]  /*02d0*/  @!P1 FMUL R10, R10, 16777216 ;  /* 0x4b8000000a0a9820 */ /* 0x000fe20000400000 */
[C---:B------:R-:W-:Y:S01]  /*02e0*/  FADD R8, -R9.reuse, R6 ;  /* 0x0000000609087221 */ /* 0x040fe20000000100 */
[----:B------:R-:W-:Y:S02]  /*02f0*/  FADD R9, -R9, R7 ;  /* 0x0000000709097221 */ /* 0x000fe40000000100 */
[----:B0-----:R-:W-:-:S04]  /*0300*/  FMUL R10, R19, R10 ;  /* 0x0000000a130a7220 */ /* 0x001fc80000400000 */
[-C--:B------:R-:W-:Y:S01]  /*0310*/  FMUL R8, R8, R10.reuse ;  /* 0x0000000a08087220 */ /* 0x080fe20000400000 */
[----:B------:R-:W-:-:S03]  /*0320*/  FMUL R10, R9, R10 ;  /* 0x0000000a090a7220 */ /* 0x000fc60000400000 */
[C-C-:B--2---:R-:W-:Y:S01]  /*0330*/  FFMA R8, R14.reuse, R8, R17.reuse ;  /* 0x000000080e087223 */ /* 0x144fe20000000011 */
[----:B------:R-:W-:-:S04]  /*0340*/  FFMA R10, R14, R10, R17 ;  /* 0x0000000a0e0a7223 */ /* 0x000fc80000000011 */
[----:B------:R-:W-:Y:S02]  /*0350*/  FSETP.GEU.AND P0, PT, R8, RZ, PT ;  /* 0x000000ff0800720b */ /* 0x000fe40003f0e000 */
[----:B------:R-:W-:Y:S02]  /*0360*/  FSETP.GEU.AND P1, PT, R10, RZ, PT ;  /* 0x000000ff0a00720b */ /* 0x000fe40003f2e000 */
[----:B------:R-:W-:Y:S02]  /*0370*/  FSEL R8, R8, RZ, P0 ;  /* 0x000000ff08087208 */ /* 0x000fe40000000000 */
[----:B------:R-:W-:Y:S01]  /*0380*/  FSEL R9, R10, RZ, P1 ;  /* 0x000000ff0a097208 */ /* 0x000fe20000800000 */
[----:B------:R-:W-:Y:S04]  /*0390*/  STG.E.64 desc[UR4][R2.64], R6 ;  /* 0x0000000602007986 */ /* 0x000fe8000c101b04 */
[----:B------:R-:W-:Y:S01]  /*03a0*/  STG.E.64 desc[UR4][R4.64], R8 ;  /* 0x0000000804007986 */ /* 0x000fe2000c101b04 */
[----:B------:R-:W-:Y:S05]  /*03b0*/  EXIT ;  /* 0x000000000000794d */ /* 0x000fea0003800000 */
.L_x_0:
[----:B------:R-:W-:-:S00]  /*03c0*/  BRA `(.L_x_0) ;  /* 0xfffffffc00fc7947 */ /* 0x000fc0000383ffff */
[----:B------:R-:W-:-:S00]  /*03d0*/  NOP ;  /* 0x0000000000007918 */ /* 0x000fc00000000000 */
        /* <DEDUP_REMOVED lines=10> */
.L_x_1:


//--------------------- .nv.global.init           --------------------------
	.section	.nv.global.init,"aw",@progbits
.nv.global.init:
	.type		_$_str,@object
	.size		_$_str,(_$_str_$_2 - _$_str)
_$_str:
        /*0000*/ 	.byte	0x5f, 0x5f, 0x43, 0x55, 0x44, 0x41, 0x5f, 0x46, 0x54, 0x5a, 0x00
	.type		_$_str_$_2,@object
	.size		_$_str_$_2,(.L_1 - _$_str_$_2)
_$_str_$_2:
        /*000b*/ 	.byte	0x5f, 0x5f, 0x43, 0x55, 0x44, 0x41, 0x5f, 0x50, 0x52, 0x45, 0x43, 0x5f, 0x53, 0x51, 0x52, 0x54
        /*001b*/ 	.byte	0x00
.L_1:


//--------------------- .nv.constant0.triton_poi_fused__native_batch_norm_legit_no_training_convolution_relu_9 --------------------------
	.section	.nv.constant0.triton_poi_fused__native_batch_norm_legit_no_training_convolution_relu_9,"a",@progbits
	.sectionflags	@""
	.align	4
.nv.constant0.triton_poi_fused__native_batch_norm_legit_no_training_convolution_relu_9:
	.zero		588
